//
// Generated by NVIDIA NVVM Compiler
//
// Compiler Build ID: CL-36424714
// Cuda compilation tools, release 13.0, V13.0.88
// Based on NVVM 20.0.0
//

.version 9.0
.target sm_100
.address_size 64

	// .globl	_Z10akf_kerneliPim
.extern .shared .align 16 .b8 shared_mem[];

.visible .entry _Z10akf_kerneliPim(
	.param .u32 _Z10akf_kerneliPim_param_0,
	.param .u64 .ptr .align 1 _Z10akf_kerneliPim_param_1,
	.param .u64 _Z10akf_kerneliPim_param_2
)
{
	.reg .pred 	%p<31>;
	.reg .b32 	%r<115>;
	.reg .b64 	%rd<65>;

	ld.param.s32 	%rd29, [_Z10akf_kerneliPim_param_0];
	ld.param.u64 	%rd27, [_Z10akf_kerneliPim_param_1];
	ld.param.u64 	%rd28, [_Z10akf_kerneliPim_param_2];
	mov.u32 	%r34, %ctaid.x;
	cvt.u64.u32 	%rd1, %r34;
	mov.u32 	%r35, %tid.x;
	cvt.u64.u32 	%rd2, %r35;
	add.s64 	%rd3, %rd29, %rd1;
	setp.eq.s64 	%p1, %rd28, 0;
	mov.b32 	%r96, 0;
	@%p1 bra 	$L__BB0_16;
	and.b64  	%rd60, %rd28, 3;
	setp.lt.u64 	%p2, %rd28, 4;
	mov.b32 	%r96, 0;
	mov.b64 	%rd61, 0;
	@%p2 bra 	$L__BB0_12;
	and.b64  	%rd61, %rd28, -4;
	neg.s64 	%rd6, %rd61;
	mov.b32 	%r96, 0;
	mov.b64 	%rd58, 0;
	mov.u64 	%rd57, %rd2;
$L__BB0_3:
	setp.ge.u64 	%p3, %rd57, %rd28;
	@%p3 bra 	$L__BB0_5;
	cvt.u32.u64 	%r39, %rd57;
	shr.u64 	%rd32, %rd3, %r39;
	cvt.u32.u64 	%r40, %rd58;
	shr.u64 	%rd33, %rd3, %r40;
	xor.b64  	%rd34, %rd32, %rd33;
	and.b64  	%rd35, %rd34, 1;
	setp.eq.b64 	%p4, %rd35, 1;
	selp.b32 	%r41, -1, 1, %p4;
	add.s32 	%r96, %r41, %r96;
$L__BB0_5:
	add.s64 	%rd9, %rd57, 1;
	setp.ge.u64 	%p5, %rd9, %rd28;
	@%p5 bra 	$L__BB0_7;
	cvt.u32.u64 	%r42, %rd9;
	shr.u64 	%rd36, %rd3, %r42;
	cvt.u32.u64 	%r43, %rd58;
	add.s32 	%r44, %r43, 1;
	shr.u64 	%rd37, %rd3, %r44;
	xor.b64  	%rd38, %rd36, %rd37;
	and.b64  	%rd39, %rd38, 1;
	setp.eq.b64 	%p6, %rd39, 1;
	selp.b32 	%r45, -1, 1, %p6;
	add.s32 	%r96, %r45, %r96;
$L__BB0_7:
	add.s64 	%rd10, %rd57, 2;
	setp.ge.u64 	%p7, %rd10, %rd28;
	@%p7 bra 	$L__BB0_9;
	cvt.u32.u64 	%r46, %rd10;
	shr.u64 	%rd40, %rd3, %r46;
	cvt.u32.u64 	%r47, %rd58;
	add.s32 	%r48, %r47, 2;
	shr.u64 	%rd41, %rd3, %r48;
	xor.b64  	%rd42, %rd40, %rd41;
	and.b64  	%rd43, %rd42, 1;
	setp.eq.b64 	%p8, %rd43, 1;
	selp.b32 	%r49, -1, 1, %p8;
	add.s32 	%r96, %r49, %r96;
$L__BB0_9:
	add.s64 	%rd11, %rd57, 3;
	setp.ge.u64 	%p9, %rd11, %rd28;
	@%p9 bra 	$L__BB0_11;
	cvt.u32.u64 	%r50, %rd11;
	shr.u64 	%rd44, %rd3, %r50;
	cvt.u32.u64 	%r51, %rd58;
	add.s32 	%r52, %r51, 3;
	shr.u64 	%rd45, %rd3, %r52;
	xor.b64  	%rd46, %rd44, %rd45;
	and.b64  	%rd47, %rd46, 1;
	setp.eq.b64 	%p10, %rd47, 1;
	selp.b32 	%r53, -1, 1, %p10;
	add.s32 	%r96, %r53, %r96;
$L__BB0_11:
	add.s64 	%rd58, %rd58, 4;
	add.s64 	%rd48, %rd6, %rd58;
	add.s64 	%rd57, %rd57, 4;
	setp.ne.s64 	%p11, %rd48, 0;
	@%p11 bra 	$L__BB0_3;
$L__BB0_12:
	setp.eq.s64 	%p12, %rd60, 0;
	@%p12 bra 	$L__BB0_16;
$L__BB0_13:
	.pragma "nounroll";
	add.s64 	%rd17, %rd2, %rd61;
	setp.ge.u64 	%p13, %rd17, %rd28;
	@%p13 bra 	$L__BB0_15;
	cvt.u32.u64 	%r54, %rd17;
	shr.u64 	%rd49, %rd3, %r54;
	cvt.u32.u64 	%r55, %rd61;
	shr.u64 	%rd50, %rd3, %r55;
	xor.b64  	%rd51, %rd49, %rd50;
	and.b64  	%rd52, %rd51, 1;
	setp.eq.b64 	%p14, %rd52, 1;
	selp.b32 	%r56, -1, 1, %p14;
	add.s32 	%r96, %r56, %r96;
$L__BB0_15:
	add.s64 	%rd61, %rd61, 1;
	add.s64 	%rd60, %rd60, -1;
	setp.ne.s64 	%p15, %rd60, 0;
	@%p15 bra 	$L__BB0_13;
$L__BB0_16:
	setp.eq.s64 	%p16, %rd28, 0;
	cvt.u32.u64 	%r58, %rd2;
	shl.b32 	%r59, %r58, 2;
	mov.u32 	%r105, shared_mem;
	add.s32 	%r61, %r105, %r59;
	st.shared.u32 	[%r61], %r96;
	bar.sync 	0;
	mov.b32 	%r114, -2147483648;
	@%p16 bra 	$L__BB0_23;
	and.b64  	%rd64, %rd28, 3;
	setp.lt.u64 	%p17, %rd28, 4;
	mov.b32 	%r114, -2147483648;
	mov.b64 	%rd63, 0;
	mov.u32 	%r110, %r114;
	@%p17 bra 	$L__BB0_20;
	and.b64  	%rd63, %rd28, -4;
	mov.b32 	%r114, -2147483648;
	mov.u64 	%rd62, %rd63;
$L__BB0_19:
	ld.shared.v4.u32 	{%r66, %r67, %r68, %r69}, [%r105];
	abs.s32 	%r70, %r66;
	setp.gt.s32 	%p18, %r70, %r110;
	setp.eq.s32 	%p19, %r70, %r110;
	max.s32 	%r71, %r70, %r114;
	selp.b32 	%r72, %r114, %r71, %p19;
	max.s32 	%r73, %r70, %r110;
	selp.b32 	%r74, %r110, %r72, %p18;
	abs.s32 	%r75, %r67;
	setp.gt.s32 	%p20, %r75, %r73;
	setp.eq.s32 	%p21, %r75, %r73;
	max.s32 	%r76, %r75, %r74;
	selp.b32 	%r77, %r74, %r76, %p21;
	max.s32 	%r78, %r75, %r73;
	selp.b32 	%r79, %r73, %r77, %p20;
	abs.s32 	%r80, %r68;
	setp.gt.s32 	%p22, %r80, %r78;
	setp.eq.s32 	%p23, %r80, %r78;
	max.s32 	%r81, %r80, %r79;
	selp.b32 	%r82, %r79, %r81, %p23;
	max.s32 	%r83, %r80, %r78;
	selp.b32 	%r84, %r78, %r82, %p22;
	abs.s32 	%r85, %r69;
	setp.gt.s32 	%p24, %r85, %r83;
	setp.eq.s32 	%p25, %r85, %r83;
	max.s32 	%r86, %r85, %r84;
	selp.b32 	%r87, %r84, %r86, %p25;
	max.s32 	%r110, %r85, %r83;
	selp.b32 	%r114, %r83, %r87, %p24;
	add.s64 	%rd62, %rd62, -4;
	add.s32 	%r105, %r105, 16;
	setp.ne.s64 	%p26, %rd62, 0;
	@%p26 bra 	$L__BB0_19;
$L__BB0_20:
	setp.eq.s64 	%p27, %rd64, 0;
	@%p27 bra 	$L__BB0_23;
	cvt.u32.u64 	%r88, %rd63;
	shl.b32 	%r89, %r88, 2;
	mov.u32 	%r90, shared_mem;
	add.s32 	%r111, %r90, %r89;
$L__BB0_22:
	.pragma "nounroll";
	ld.shared.u32 	%r91, [%r111];
	abs.s32 	%r92, %r91;
	setp.gt.s32 	%p28, %r92, %r110;
	setp.eq.s32 	%p29, %r92, %r110;
	max.s32 	%r93, %r92, %r114;
	selp.b32 	%r94, %r114, %r93, %p29;
	max.s32 	%r29, %r92, %r110;
	selp.b32 	%r114, %r110, %r94, %p28;
	add.s32 	%r111, %r111, 4;
	add.s64 	%rd64, %rd64, -1;
	setp.ne.s64 	%p30, %rd64, 0;
	mov.u32 	%r110, %r29;
	@%p30 bra 	$L__BB0_22;
$L__BB0_23:
	cvta.to.global.u64 	%rd54, %rd27;
	shl.b64 	%rd55, %rd1, 2;
	add.s64 	%rd56, %rd54, %rd55;
	st.global.u32 	[%rd56], %r114;
	ret;

}


// ===== COMPILED SASS (sm_100) =====

	.target	sm_100

	.elftype	@"ET_EXEC"


//--------------------- .note.nv.tkinfo           --------------------------
	.section	.note.nv.tkinfo,"",@"SHT_NOTE"
	.sectionflags	@"SHF_NOTE_NV_TKINFO"
	.tkinfo
        /*0018*/ 	.word	0x00000002
        /*0030*/ 	.string	""
        /*0030*/ 	.string	"ptxas"
        /*0030*/ 	.string	"Cuda compilation tools, release 13.0, V13.0.88"
        /*0030*/ 	.string	"Build cuda_13.0.r13.0/compiler.36424714_0"
        /*0030*/ 	.string	"-arch sm_100 -m 64 "



//--------------------- .note.nv.cuinfo           --------------------------
	.section	.note.nv.cuinfo,"",@"SHT_NOTE"
	.sectionflags	@"SHF_NOTE_NV_CUINFO"
        /*0018*/ 	.short	0x0002
        /*001a*/ 	.short	0x0064
        /*001c*/ 	.short	0x0082
	.zero		2


//--------------------- .nv.info                  --------------------------
	.section	.nv.info,"",@"SHT_CUDA_INFO"
	.align	4


	//----- nvinfo : EIATTR_REGCOUNT
	.align		4
        /*0000*/ 	.byte	0x04, 0x2f
        /*0002*/ 	.short	(.L_1 - .L_0)
	.align		4
.L_0:
        /*0004*/ 	.word	index@(_Z10akf_kerneliPim)
        /*0008*/ 	.word	0x00000012


	//----- nvinfo : EIATTR_FRAME_SIZE
	.align		4
.L_1:
        /*000c*/ 	.byte	0x04, 0x11
        /*000e*/ 	.short	(.L_3 - .L_2)
	.align		4
.L_2:
        /*0010*/ 	.word	index@(_Z10akf_kerneliPim)
        /*0014*/ 	.word	0x00000000


	//----- nvinfo : EIATTR_MIN_STACK_SIZE
	.align		4
.L_3:
        /*0018*/ 	.byte	0x04, 0x12
        /*001a*/ 	.short	(.L_5 - .L_4)
	.align		4
.L_4:
        /*001c*/ 	.word	index@(_Z10akf_kerneliPim)
        /*0020*/ 	.word	0x00000000
.L_5:


//--------------------- .nv.compat                --------------------------
	.section	.nv.compat,"",@"SHT_CUDA_COMPAT_INFO"
	.align	4
        /*0000*/ 	.byte	0x02, 0x09, 0x00, 0x00, 0x02, 0x02, 0x01, 0x00, 0x02, 0x05, 0x05, 0x00, 0x03, 0x07, 0x01, 0x01
        /*0010*/ 	.byte	0x02, 0x03, 0x00, 0x00, 0x02, 0x06, 0x01, 0x00, 0x04, 0x0b, 0x08, 0x00, 0x09, 0x00, 0x00, 0x00
        /*0020*/ 	.byte	0x00, 0x00, 0x00, 0x00


//--------------------- .nv.info._Z10akf_kerneliPim --------------------------
	.section	.nv.info._Z10akf_kerneliPim,"",@"SHT_CUDA_INFO"
	.sectionflags	@""
	.align	4


	//----- nvinfo : EIATTR_CUDA_API_VERSION
	.align		4
        /*0000*/ 	.byte	0x04, 0x37
        /*0002*/ 	.short	(.L_7 - .L_6)
.L_6:
        /*0004*/ 	.word	0x00000082


	//----- nvinfo : EIATTR_KPARAM_INFO
	.align		4
.L_7:
        /*0008*/ 	.byte	0x04, 0x17
        /*000a*/ 	.short	(.L_9 - .L_8)
.L_8:
        /*000c*/ 	.word	0x00000000
        /*0010*/ 	.short	0x0002
        /*0012*/ 	.short	0x0010
        /*0014*/ 	.byte	0x00, 0xf0, 0x21, 0x00


	//----- nvinfo : EIATTR_KPARAM_INFO
	.align		4
.L_9:
        /*0018*/ 	.byte	0x04, 0x17
        /*001a*/ 	.short	(.L_11 - .L_10)
.L_10:
        /*001c*/ 	.word	0x00000000
        /*0020*/ 	.short	0x0001
        /*0022*/ 	.short	0x0008
        /*0024*/ 	.byte	0x00, 0xf5, 0x21, 0x00


	//----- nvinfo : EIATTR_KPARAM_INFO
	.align		4
.L_11:
        /*0028*/ 	.byte	0x04, 0x17
        /*002a*/ 	.short	(.L_13 - .L_12)
.L_12:
        /*002c*/ 	.word	0x00000000
        /*0030*/ 	.short	0x0000
        /*0032*/ 	.short	0x0000
        /*0034*/ 	.byte	0x00, 0xf0, 0x11, 0x00


	//----- nvinfo : EIATTR_SPARSE_MMA_MASK
	.align		4
.L_13:
        /*0038*/ 	.byte	0x03, 0x50
        /*003a*/ 	.short	0x0000


	//----- nvinfo : EIATTR_MAXREG_COUNT
	.align		4
        /*003c*/ 	.byte	0x03, 0x1b
        /*003e*/ 	.short	0x00ff


	//----- nvinfo : EIATTR_NUM_BARRIERS
	.align		4
        /*0040*/ 	.byte	0x02, 0x4c
        /*0042*/ 	.byte	0x01
	.zero		1


	//----- nvinfo : EIATTR_MERCURY_ISA_VERSION
	.align		4
        /*0044*/ 	.byte	0x03, 0x5f
        /*0046*/ 	.short	0x0101


	//----- nvinfo : EIATTR_VRC_CTA_INIT_COUNT
	.align		4
        /*0048*/ 	.byte	0x02, 0x4a
	.zero		1
	.zero		1


	//----- nvinfo : EIATTR_EXIT_INSTR_OFFSETS
	.align		4
        /*004c*/ 	.byte	0x04, 0x1c
        /*004e*/ 	.short	(.L_15 - .L_14)


	//   ....[0]....
.L_14:
        /*0050*/ 	.word	0x00000c90


	//----- nvinfo : EIATTR_CRS_STACK_SIZE
	.align		4
.L_15:
        /*0054*/ 	.byte	0x04, 0x1e
        /*0056*/ 	.short	(.L_17 - .L_16)
.L_16:
        /*0058*/ 	.word	0x00000000


	//----- nvinfo : EIATTR_CBANK_PARAM_SIZE
	.align		4
.L_17:
        /*005c*/ 	.byte	0x03, 0x19
        /*005e*/ 	.short	0x0018


	//----- nvinfo : EIATTR_PARAM_CBANK
	.align		4
        /*0060*/ 	.byte	0x04, 0x0a
        /*0062*/ 	.short	(.L_19 - .L_18)
	.align		4
.L_18:
        /*0064*/ 	.word	index@(.nv.constant0._Z10akf_kerneliPim)
        /*0068*/ 	.short	0x0380
        /*006a*/ 	.short	0x0018


	//----- nvinfo : EIATTR_SW_WAR
	.align		4
.L_19:
        /*006c*/ 	.byte	0x04, 0x36
        /*006e*/ 	.short	(.L_21 - .L_20)
.L_20:
        /*0070*/ 	.word	0x00000008
.L_21:


//--------------------- .nv.callgraph             --------------------------
	.section	.nv.callgraph,"",@"SHT_CUDA_CALLGRAPH"
	.align	4
	.sectionentsize	8
	.align		4
        /*0000*/ 	.word	0x00000000
	.align		4
        /*0004*/ 	.word	0xffffffff
	.align		4
        /*0008*/ 	.word	0x00000000
	.align		4
        /*000c*/ 	.word	0xfffffffe
	.align		4
        /*0010*/ 	.word	0x00000000
	.align		4
        /*0014*/ 	.word	0xfffffffd
	.align		4
        /*0018*/ 	.word	0x00000000
	.align		4
        /*001c*/ 	.word	0xfffffffc


//--------------------- .text._Z10akf_kerneliPim  --------------------------
	.section	.text._Z10akf_kerneliPim,"ax",@progbits
	.align	128
        .global         _Z10akf_kerneliPim
        .type           _Z10akf_kerneliPim,@function
        .size           _Z10akf_kerneliPim,(.L_x_15 - _Z10akf_kerneliPim)
        .other          _Z10akf_kerneliPim,@"STO_CUDA_ENTRY STV_DEFAULT"
_Z10akf_kerneliPim:
.text._Z10akf_kerneliPim:
[----:B------:R-:W-:Y:S01]  /*0000*/  LDC R1, c[0x0][0x37c] ;  /* 0x0000df00ff017b82 */ /* 0x000fe20000000800 */
[----:B------:R-:W0:Y:S01]  /*0010*/  S2R R0, SR_CTAID.X ;  /* 0x0000000000007919 */ /* 0x000e220000002500 */
[----:B------:R-:W1:Y:S06]  /*0020*/  LDCU.64 UR10, c[0x0][0x390] ;  /* 0x00007200ff0a77ac */ /* 0x000e6c0008000a00 */
[----:B------:R-:W0:Y:S01]  /*0030*/  LDC R5, c[0x0][0x380] ;  /* 0x0000e000ff057b82 */ /* 0x000e220000000800 */
[----:B------:R-:W-:Y:S01]  /*0040*/  IMAD.MOV.U32 R2, RZ, RZ, RZ ;  /* 0x000000ffff027224 */ /* 0x000fe200078e00ff */
[----:B------:R-:W2:Y:S01]  /*0050*/  S2R R4, SR_TID.X ;  /* 0x0000000000047919 */ /* 0x000ea20000002100 */
[----:B-1----:R-:W-:-:S04]  /*0060*/  UISETP.NE.U32.AND UP0, UPT, UR10, URZ, UPT ;  /* 0x000000ff0a00728c */ /* 0x002fc8000bf05070 */
[----:B------:R-:W-:Y:S01]  /*0070*/  UISETP.NE.AND.EX UP0, UPT, UR11, URZ, UPT, UP0 ;  /* 0x000000ff0b00728c */ /* 0x000fe2000bf05300 */
[----:B0-----:R-:W-:-:S04]  /*0080*/  IADD3 R3, P0, PT, R0, R5, RZ ;  /* 0x0000000500037210 */ /* 0x001fc80007f1e0ff */
[----:B------:R-:W-:-:S04]  /*0090*/  LEA.HI.X.SX32 R6, R5, RZ, 0x1, P0 ;  /* 0x000000ff05067211 */ /* 0x000fc800000f0eff */
[----:B--2---:R-:W-:Y:S05]  /*00a0*/  BRA.U !UP0, `(.L_x_0) ;  /* 0x0000000508c47547 */ /* 0x004fea000b800000 */
[----:B------:R-:W-:Y:S01]  /*00b0*/  UISETP.GE.U32.AND UP0, UPT, UR10, 0x4, UPT ;  /* 0x000000040a00788c */ /* 0x000fe2000bf06070 */
[----:B------:R-:W-:Y:S01]  /*00c0*/  IMAD.MOV.U32 R2, RZ, RZ, RZ ;  /* 0x000000ffff027224 */ /* 0x000fe200078e00ff */
[----:B------:R-:W-:Y:S02]  /*00d0*/  ULOP3.LUT UR7, UR10, 0x3, URZ, 0xc0, !UPT ;  /* 0x000000030a077892 */ /* 0x000fe4000f8ec0ff */
[----:B------:R-:W-:Y:S01]  /*00e0*/  UISETP.GE.U32.AND.EX UP0, UPT, UR11, URZ, UPT, UP0 ;  /* 0x000000ff0b00728c */ /* 0x000fe2000bf06100 */
[----:B------:R-:W-:Y:S01]  /*00f0*/  UMOV UR6, URZ ;  /* 0x000000ff00067c82 */ /* 0x000fe20008000000 */
[----:B------:R-:W-:Y:S01]  /*0100*/  UMOV UR4, URZ ;  /* 0x000000ff00047c82 */ /* 0x000fe20008000000 */
[----:B------:R-:W-:-:S06]  /*0110*/  UMOV UR5, URZ ;  /* 0x000000ff00057c82 */ /* 0x000fcc0008000000 */
[----:B------:R-:W-:Y:S05]  /*0120*/  BRA.U !UP0, `(.L_x_1) ;  /* 0x00000005083c7547 */ /* 0x000fea000b800000 */
[----:B------:R-:W-:Y:S01]  /*0130*/  IMAD.MOV.U32 R2, RZ, RZ, RZ ;  /* 0x000000ffff027224 */ /* 0x000fe200078e00ff */
[----:B------:R-:W0:Y:S01]  /*0140*/  LDCU UR5, c[0x0][0x394] ;  /* 0x00007280ff0577ac */ /* 0x000e220008000800 */
[----:B------:R-:W-:Y:S02]  /*0150*/  IMAD.MOV.U32 R7, RZ, RZ, RZ ;  /* 0x000000ffff077224 */ /* 0x000fe400078e00ff */
[----:B------:R-:W-:Y:S01]  /*0160*/  IMAD.MOV.U32 R12, RZ, RZ, RZ ;  /* 0x000000ffff0c7224 */ /* 0x000fe200078e00ff */
[----:B------:R-:W1:Y:S01]  /*0170*/  LDCU.64 UR8, c[0x0][0x390] ;  /* 0x00007200ff0877ac */ /* 0x000e620008000a00 */
[----:B------:R-:W-:Y:S02]  /*0180*/  IMAD.MOV.U32 R5, RZ, RZ, R4 ;  /* 0x000000ffff057224 */ /* 0x000fe400078e0004 */
[----:B------:R-:W-:Y:S01]  /*0190*/  IMAD.MOV.U32 R11, RZ, RZ, RZ ;  /* 0x000000ffff0b7224 */ /* 0x000fe200078e00ff */
[----:B------:R-:W-:-:S12]  /*01a0*/  ULOP3.LUT UR4, UR10, 0xfffffffc, URZ, 0xc0, !UPT ;  /* 0xfffffffc0a047892 */ /* 0x000fd8000f8ec0ff */
.L_x_8:
[----:B-1----:R-:W-:Y:S01]  /*01b0*/  UMOV UR10, UR8 ;  /* 0x00000008000a7c82 */ /* 0x002fe20008000000 */
[----:B------:R-:W-:Y:S01]  /*01c0*/  UMOV UR11, UR9 ;  /* 0x00000009000b7c82 */ /* 0x000fe20008000000 */
[----:B------:R-:W-:Y:S01]  /*01d0*/  ISETP.GE.U32.AND P0, PT, R5, UR10, PT ;  /* 0x0000000a05007c0c */ /* 0x000fe2000bf06070 */
[----:B------:R-:W-:Y:S01]  /*01e0*/  BSSY.RECONVERGENT B0, `(.L_x_2) ;  /* 0x0000022000007945 */ /* 0x000fe20003800200 */
[----:B------:R-:W-:Y:S02]  /*01f0*/  PLOP3.LUT P4, PT, PT, PT, PT, 0x8, 0x80 ;  /* 0x000000000080781c */ /* 0x000fe40003f8e170 */
[----:B------:R-:W-:Y:S02]  /*0200*/  ISETP.GE.U32.AND.EX P0, PT, R11, UR11, PT, P0 ;  /* 0x0000000b0b007c0c */ /* 0x000fe4000bf06100 */
[C---:B------:R-:W-:Y:S02]  /*0210*/  IADD3 R10, P6, PT, R5.reuse, 0x2, RZ ;  /* 0x00000002050a7810 */ /* 0x040fe40007fde0ff */
[----:B------:R-:W-:-:S02]  /*0220*/  IADD3 R13, P5, PT, R5, 0x3, RZ ;  /* 0x00000003050d7810 */ /* 0x000fc40007fbe0ff */
[----:B------:R-:W-:-:S03]  /*0230*/  ISETP.GE.U32.AND P2, PT, R10, UR10, PT ;  /* 0x0000000a0a007c0c */ /* 0x000fc6000bf46070 */
[----:B------:R-:W-:-:S04]  /*0240*/  IMAD.X R14, RZ, RZ, R11, P5 ;  /* 0x000000ffff0e7224 */ /* 0x000fc800028e060b */
[C-C-:B------:R-:W-:Y:S02]  /*0250*/  @!P0 SHF.R.U64 R9, R3.reuse, R5, R6.reuse ;  /* 0x0000000503098219 */ /* 0x140fe40000001206 */
[----:B------:R-:W-:-:S04]  /*0260*/  @!P0 SHF.R.U64 R8, R3, R7, R6 ;  /* 0x0000000703088219 */ /* 0x000fc80000001206 */
[----:B------:R-:W-:Y:S02]  /*0270*/  @!P0 LOP3.LUT R8, R9, 0x1, R8, 0x48, !PT ;  /* 0x0000000109088812 */ /* 0x000fe400078e4808 */
[----:B------:R-:W-:Y:S02]  /*0280*/  IADD3 R9, P3, PT, R5, 0x1, RZ ;  /* 0x0000000105097810 */ /* 0x000fe40007f7e0ff */
[----:B------:R-:W-:Y:S01]  /*0290*/  @!P0 ISETP.NE.U32.AND P1, PT, R8, 0x1, PT ;  /* 0x000000010800880c */ /* 0x000fe20003f25070 */
[--C-:B------:R-:W-:Y:S02]  /*02a0*/  IMAD.X R8, RZ, RZ, R11.reuse, P6 ;  /* 0x000000ffff087224 */ /* 0x100fe400030e060b */
[----:B------:R-:W-:Y:S01]  /*02b0*/  IMAD.X R15, RZ, RZ, R11, P3 ;  /* 0x000000ffff0f7224 */ /* 0x000fe200018e060b */
[----:B------:R-:W-:Y:S02]  /*02c0*/  @!P0 ISETP.NE.U32.AND.EX P1, PT, RZ, RZ, PT, P1 ;  /* 0x000000ffff00820c */ /* 0x000fe40003f25110 */
[----:B------:R-:W-:Y:S01]  /*02d0*/  ISETP.GE.U32.AND.EX P2, PT, R8, UR11, PT, P2 ;  /* 0x0000000b08007c0c */ /* 0x000fe2000bf46120 */
[----:B------:R-:W-:Y:S01]  /*02e0*/  @!P0 VIADD R8, R2, 0xffffffff ;  /* 0xffffffff02088836 */ /* 0x000fe20000000000 */
[----:B------:R-:W-:-:S02]  /*02f0*/  @!P0 PLOP3.LUT P4, PT, P1, PT, PT, 0x80, 0x8 ;  /* 0x000000000008881c */ /* 0x000fc40000f8f070 */
[----:B------:R-:W-:Y:S02]  /*0300*/  ISETP.GE.U32.AND P1, PT, R9, UR10, PT ;  /* 0x0000000a09007c0c */ /* 0x000fe4000bf26070 */
[----:B------:R-:W-:Y:S02]  /*0310*/  ISETP.GE.U32.AND P3, PT, R13, UR10, PT ;  /* 0x0000000a0d007c0c */ /* 0x000fe4000bf66070 */
[----:B------:R-:W-:Y:S02]  /*0320*/  ISETP.GE.U32.AND.EX P1, PT, R15, UR11, PT, P1 ;  /* 0x0000000b0f007c0c */ /* 0x000fe4000bf26110 */
[----:B------:R-:W-:-:S05]  /*0330*/  ISETP.GE.U32.AND.EX P3, PT, R14, UR11, PT, P3 ;  /* 0x0000000b0e007c0c */ /* 0x000fca000bf66130 */
[----:B------:R-:W-:-:S04]  /*0340*/  @P4 VIADD R8, R2, 0x1 ;  /* 0x0000000102084836 */ /* 0x000fc80000000000 */
[----:B------:R-:W-:Y:S02]  /*0350*/  @!P0 IMAD.MOV.U32 R2, RZ, RZ, R8 ;  /* 0x000000ffff028224 */ /* 0x000fe400078e0008 */
[----:B------:R-:W-:Y:S05]  /*0360*/  @P1 BRA `(.L_x_3) ;  /* 0x0000000000241947 */ /* 0x000fea0003800000 */
[----:B------:R-:W-:Y:S01]  /*0370*/  VIADD R8, R7, 0x1 ;  /* 0x0000000107087836 */ /* 0x000fe20000000000 */
[----:B------:R-:W-:-:S04]  /*0380*/  SHF.R.U64 R9, R3, R9, R6 ;  /* 0x0000000903097219 */ /* 0x000fc80000001206 */
[----:B------:R-:W-:-:S04]  /*0390*/  SHF.R.U64 R8, R3, R8, R6 ;  /* 0x0000000803087219 */ /* 0x000fc80000001206 */
[----:B------:R-:W-:-:S04]  /*03a0*/  LOP3.LUT R8, R9, 0x1, R8, 0x48, !PT ;  /* 0x0000000109087812 */ /* 0x000fc800078e4808 */
[----:B------:R-:W-:Y:S01]  /*03b0*/  ISETP.NE.U32.AND P0, PT, R8, 0x1, PT ;  /* 0x000000010800780c */ /* 0x000fe20003f05070 */
[----:B------:R-:W-:-:S03]  /*03c0*/  VIADD R8, R2, 0xffffffff ;  /* 0xffffffff02087836 */ /* 0x000fc60000000000 */
[----:B------:R-:W-:-:S13]  /*03d0*/  ISETP.NE.U32.AND.EX P0, PT, RZ, RZ, PT, P0 ;  /* 0x000000ffff00720c */ /* 0x000fda0003f05100 */
[----:B------:R-:W-:-:S04]  /*03e0*/  @P0 VIADD R8, R2, 0x1 ;  /* 0x0000000102080836 */ /* 0x000fc80000000000 */
[----:B------:R-:W-:-:S07]  /*03f0*/  IMAD.MOV.U32 R2, RZ, RZ, R8 ;  /* 0x000000ffff027224 */ /* 0x000fce00078e0008 */
.L_x_3:
[----:B0-----:R-:W-:Y:S05]  /*0400*/  BSYNC.RECONVERGENT B0 ;  /* 0x0000000000007941 */ /* 0x001fea0003800200 */
.L_x_2:
[----:B------:R-:W-:Y:S04]  /*0410*/  BSSY.RECONVERGENT B0, `(.L_x_4) ;  /* 0x000000b000007945 */ /* 0x000fe80003800200 */
        /* <DEDUP_REMOVED lines=10> */
.L_x_5:
[----:B------:R-:W-:Y:S05]  /*04c0*/  BSYNC.RECONVERGENT B0 ;  /* 0x0000000000007941 */ /* 0x000fea0003800200 */
.L_x_4:
        /* <DEDUP_REMOVED lines=11> */
.L_x_7:
[----:B------:R-:W-:Y:S05]  /*0580*/  BSYNC.RECONVERGENT B0 ;  /* 0x0000000000007941 */ /* 0x000fea0003800200 */
.L_x_6:
[----:B------:R-:W-:-:S04]  /*0590*/  IADD3 R7, P0, PT, R7, 0x4, RZ ;  /* 0x0000000407077810 */ /* 0x000fc80007f1e0ff */
[----:B------:R-:W-:Y:S01]  /*05a0*/  IADD3 R8, P1, PT, R7, -UR4, RZ ;  /* 0x8000000407087c10 */ /* 0x000fe2000ff3e0ff */
[----:B------:R-:W-:-:S03]  /*05b0*/  IMAD.X R12, RZ, RZ, R12, P0 ;  /* 0x000000ffff0c7224 */ /* 0x000fc600000e060c */
[----:B------:R-:W-:Y:S02]  /*05c0*/  ISETP.NE.U32.AND P0, PT, R8, RZ, PT ;  /* 0x000000ff0800720c */ /* 0x000fe40003f05070 */
[----:B------:R-:W-:Y:S02]  /*05d0*/  IADD3.X R8, PT, PT, R12, ~UR11, RZ, P1, !PT ;  /* 0x8000000b0c087c10 */ /* 0x000fe40008ffe4ff */
[----:B------:R-:W-:Y:S02]  /*05e0*/  IADD3 R5, P1, PT, R5, 0x4, RZ ;  /* 0x0000000405057810 */ /* 0x000fe40007f3e0ff */
[----:B------:R-:W-:-:S03]  /*05f0*/  ISETP.NE.AND.EX P0, PT, R8, RZ, PT, P0 ;  /* 0x000000ff0800720c */ /* 0x000fc60003f05300 */
[----:B------:R-:W-:-:S10]  /*0600*/  IMAD.X R11, RZ, RZ, R11, P1 ;  /* 0x000000ffff0b7224 */ /* 0x000fd400008e060b */
[----:B------:R-:W-:Y:S05]  /*0610*/  @P0 BRA `(.L_x_8) ;  /* 0xfffffff800e40947 */ /* 0x000fea000383ffff */
.L_x_1:
[----:B------:R-:W-:-:S04]  /*0620*/  UISETP.NE.U32.AND UP0, UPT, UR7, URZ, UPT ;  /* 0x000000ff0700728c */ /* 0x000fc8000bf05070 */
[----:B------:R-:W-:-:S09]  /*0630*/  UISETP.NE.AND.EX UP0, UPT, UR6, URZ, UPT, UP0 ;  /* 0x000000ff0600728c */ /* 0x000fd2000bf05300 */
[----:B------:R-:W-:Y:S05]  /*0640*/  BRA.U !UP0, `(.L_x_0) ;  /* 0x00000001085c7547 */ /* 0x000fea000b800000 */
[----:B------:R-:W0:Y:S01]  /*0650*/  LDCU.64 UR10, c[0x0][0x390] ;  /* 0x00007200ff0a77ac */ /* 0x000e220008000a00 */
[----:B------:R-:W-:Y:S01]  /*0660*/  NOP ;  /* 0x0000000000007918 */ /* 0x000fe20000000000 */
.L_x_9:
[----:B------:R-:W-:Y:S01]  /*0670*/  IADD3 R8, P1, PT, R4, UR4, RZ ;  /* 0x0000000404087c10 */ /* 0x000fe2000ff3e0ff */
[----:B------:R-:W-:Y:S01]  /*0680*/  UIADD3 UR7, UP0, UPT, UR7, -0x1, URZ ;  /* 0xffffffff07077890 */ /* 0x000fe2000ff1e0ff */
[----:B------:R-:W-:Y:S02]  /*0690*/  PLOP3.LUT P2, PT, PT, PT, PT, 0x8, 0x80 ;  /* 0x000000000080781c */ /* 0x000fe40003f4e170 */
[----:B0-----:R-:W-:Y:S01]  /*06a0*/  ISETP.GE.U32.AND P0, PT, R8, UR10, PT ;  /* 0x0000000a08007c0c */ /* 0x001fe2000bf06070 */
[----:B------:R-:W-:Y:S01]  /*06b0*/  IMAD.X R5, RZ, RZ, UR5, P1 ;  /* 0x00000005ff057e24 */ /* 0x000fe200088e06ff */
[----:B------:R-:W-:Y:S02]  /*06c0*/  UIADD3.X UR6, UPT, UPT, UR6, -0x1, URZ, UP0, !UPT ;  /* 0xffffffff06067890 */ /* 0x000fe400087fe4ff */
[----:B------:R-:W-:Y:S02]  /*06d0*/  UISETP.NE.U32.AND UP0, UPT, UR7, URZ, UPT ;  /* 0x000000ff0700728c */ /* 0x000fe4000bf05070 */
[----:B------:R-:W-:-:S02]  /*06e0*/  ISETP.GE.U32.AND.EX P0, PT, R5, UR11, PT, P0 ;  /* 0x0000000b05007c0c */ /* 0x000fc4000bf06100 */
[----:B------:R-:W-:-:S11]  /*06f0*/  UISETP.NE.AND.EX UP0, UPT, UR6, URZ, UPT, UP0 ;  /* 0x000000ff0600728c */ /* 0x000fd6000bf05300 */
[C-C-:B------:R-:W-:Y:S02]  /*0700*/  @!P0 SHF.R.U64 R8, R3.reuse, R8, R6.reuse ;  /* 0x0000000803088219 */ /* 0x140fe40000001206 */
[----:B------:R-:W-:Y:S01]  /*0710*/  @!P0 SHF.R.U64 R5, R3, UR4, R6 ;  /* 0x0000000403058c19 */ /* 0x000fe20008001206 */
[----:B------:R-:W-:-:S03]  /*0720*/  UIADD3 UR4, UP1, UPT, UR4, 0x1, URZ ;  /* 0x0000000104047890 */ /* 0x000fc6000ff3e0ff */
[----:B------:R-:W-:Y:S01]  /*0730*/  @!P0 LOP3.LUT R5, R8, 0x1, R5, 0x48, !PT ;  /* 0x0000000108058812 */ /* 0x000fe200078e4805 */
[----:B------:R-:W-:-:S03]  /*0740*/  UIADD3.X UR5, UPT, UPT, URZ, UR5, URZ, UP1, !UPT ;  /* 0x00000005ff057290 */ /* 0x000fc60008ffe4ff */
[----:B------:R-:W-:Y:S01]  /*0750*/  @!P0 ISETP.NE.U32.AND P1, PT, R5, 0x1, PT ;  /* 0x000000010500880c */ /* 0x000fe20003f25070 */
[----:B------:R-:W-:-:S03]  /*0760*/  @!P0 VIADD R5, R2, 0xffffffff ;  /* 0xffffffff02058836 */ /* 0x000fc60000000000 */
[----:B------:R-:W-:-:S04]  /*0770*/  @!P0 ISETP.NE.U32.AND.EX P1, PT, RZ, RZ, PT, P1 ;  /* 0x000000ffff00820c */ /* 0x000fc80003f25110 */
[----:B------:R-:W-:-:S13]  /*0780*/  @!P0 PLOP3.LUT P2, PT, P1, PT, PT, 0x80, 0x8 ;  /* 0x000000000008881c */ /* 0x000fda0000f4f070 */
[----:B------:R-:W-:-:S04]  /*0790*/  @P2 VIADD R5, R2, 0x1 ;  /* 0x0000000102052836 */ /* 0x000fc80000000000 */
[----:B------:R-:W-:Y:S01]  /*07a0*/  @!P0 IMAD.MOV.U32 R2, RZ, RZ, R5 ;  /* 0x000000ffff028224 */ /* 0x000fe200078e0005 */
[----:B------:R-:W-:Y:S06]  /*07b0*/  BRA.U UP0, `(.L_x_9) ;  /* 0xfffffffd00ac7547 */ /* 0x000fec000b83ffff */
.L_x_0:
[----:B------:R-:W0:Y:S01]  /*07c0*/  S2UR UR6, SR_CgaCtaId ;  /* 0x00000000000679c3 */ /* 0x000e220000008800 */
[----:B------:R-:W-:Y:S01]  /*07d0*/  UMOV UR4, 0x400 ;  /* 0x0000040000047882 */ /* 0x000fe20000000000 */
[----:B------:R-:W-:Y:S01]  /*07e0*/  UISETP.NE.U32.AND UP0, UPT, UR10, URZ, UPT ;  /* 0x000000ff0a00728c */ /* 0x000fe2000bf05070 */
[----:B------:R-:W-:Y:S01]  /*07f0*/  IMAD.MOV.U32 R9, RZ, RZ, -0x80000000 ;  /* 0x80000000ff097424 */ /* 0x000fe200078e00ff */
[----:B------:R-:W1:Y:S02]  /*0800*/  LDCU.64 UR12, c[0x0][0x358] ;  /* 0x00006b00ff0c77ac */ /* 0x000e640008000a00 */
[----:B------:R-:W-:Y:S02]  /*0810*/  UISETP.NE.AND.EX UP0, UPT, UR11, URZ, UPT, UP0 ;  /* 0x000000ff0b00728c */ /* 0x000fe4000bf05300 */
[----:B0-----:R-:W-:-:S06]  /*0820*/  ULEA UR6, UR6, UR4, 0x18 ;  /* 0x0000000406067291 */ /* 0x001fcc000f8ec0ff */
[----:B------:R-:W-:-:S05]  /*0830*/  LEA R3, R4, UR6, 0x2 ;  /* 0x0000000604037c11 */ /* 0x000fca000f8e10ff */
[----:B------:R0:W-:Y:S01]  /*0840*/  STS [R3], R2 ;  /* 0x0000000203007388 */ /* 0x0001e20000000800 */
[----:B------:R-:W-:Y:S06]  /*0850*/  BAR.SYNC.DEFER_BLOCKING 0x0 ;  /* 0x0000000000007b1d */ /* 0x000fec0000010000 */
[----:B-1----:R-:W-:Y:S05]  /*0860*/  BRA.U !UP0, `(.L_x_10) ;  /* 0x0000000108f87547 */ /* 0x002fea000b800000 */
[----:B------:R-:W-:Y:S01]  /*0870*/  UISETP.GE.U32.AND UP1, UPT, UR10, 0x4, UPT ;  /* 0x000000040a00788c */ /* 0x000fe2000bf26070 */
[----:B------:R-:W-:Y:S01]  /*0880*/  IMAD.MOV.U32 R9, RZ, RZ, -0x80000000 ;  /* 0x80000000ff097424 */ /* 0x000fe200078e00ff */
[----:B------:R-:W-:Y:S01]  /*0890*/  ULOP3.LUT UR14, UR10, 0x3, URZ, 0xc0, !UPT ;  /* 0x000000030a0e7892 */ /* 0x000fe2000f8ec0ff */
[----:B0-----:R-:W-:Y:S01]  /*08a0*/  IMAD.MOV.U32 R2, RZ, RZ, -0x80000000 ;  /* 0x80000000ff027424 */ /* 0x001fe200078e00ff */
[----:B------:R-:W-:Y:S02]  /*08b0*/  UISETP.GE.U32.AND.EX UP1, UPT, UR11, URZ, UPT, UP1 ;  /* 0x000000ff0b00728c */ /* 0x000fe4000bf26110 */
[----:B------:R-:W-:Y:S01]  /*08c0*/  UISETP.NE.U32.AND UP0, UPT, UR14, URZ, UPT ;  /* 0x000000ff0e00728c */ /* 0x000fe2000bf05070 */
[----:B------:R-:W-:Y:S01]  /*08d0*/  UMOV UR5, URZ ;  /* 0x000000ff00057c82 */ /* 0x000fe20008000000 */
[----:B------:R-:W-:Y:S02]  /*08e0*/  UMOV UR4, URZ ;  /* 0x000000ff00047c82 */ /* 0x000fe40008000000 */
[----:B------:R-:W-:-:S03]  /*08f0*/  UISETP.NE.AND.EX UP0, UPT, UR5, URZ, UPT, UP0 ;  /* 0x000000ff0500728c */ /* 0x000fc6000bf05300 */
[----:B------:R-:W-:Y:S08]  /*0900*/  BRA.U !UP1, `(.L_x_11) ;  /* 0x0000000109907547 */ /* 0x000ff0000b800000 */
[----:B------:R-:W-:Y:S01]  /*0910*/  ULOP3.LUT UR4, UR10, 0xfffffffc, URZ, 0xc0, !UPT ;  /* 0xfffffffc0a047892 */ /* 0x000fe2000f8ec0ff */
[----:B------:R-:W-:Y:S01]  /*0920*/  IMAD.MOV.U32 R9, RZ, RZ, -0x80000000 ;  /* 0x80000000ff097424 */ /* 0x000fe200078e00ff */
[----:B------:R-:W0:Y:S01]  /*0930*/  LDCU UR9, c[0x0][0x394] ;  /* 0x00007280ff0977ac */ /* 0x000e220008000800 */
[----:B------:R-:W-:-:S04]  /*0940*/  UMOV UR7, UR6 ;  /* 0x0000000600077c82 */ /* 0x000fc80008000000 */
[----:B------:R-:W-:-:S05]  /*0950*/  UMOV UR8, UR4 ;  /* 0x0000000400087c82 */ /* 0x000fca0008000000 */
.L_x_12:
[----:B------:R-:W1:Y:S01]  /*0960*/  LDS.128 R4, [UR7] ;  /* 0x00000007ff047984 */ /* 0x000e620008000c00 */
[----:B------:R-:W-:Y:S02]  /*0970*/  UIADD3 UR8, UP1, UPT, UR8, -0x4, URZ ;  /* 0xfffffffc08087890 */ /* 0x000fe4000ff3e0ff */
[----:B------:R-:W-:Y:S02]  /*0980*/  UIADD3 UR7, UPT, UPT, UR7, 0x10, URZ ;  /* 0x0000001007077890 */ /* 0x000fe4000fffe0ff */
[----:B0-----:R-:W-:Y:S02]  /*0990*/  UIADD3.X UR9, UPT, UPT, UR9, -0x1, URZ, UP1, !UPT ;  /* 0xffffffff09097890 */ /* 0x001fe40008ffe4ff */
[----:B------:R-:W-:-:S04]  /*09a0*/  UISETP.NE.U32.AND UP1, UPT, UR8, URZ, UPT ;  /* 0x000000ff0800728c */ /* 0x000fc8000bf25070 */
[----:B------:R-:W-:Y:S01]  /*09b0*/  UISETP.NE.AND.EX UP1, UPT, UR9, URZ, UPT, UP1 ;  /* 0x000000ff0900728c */ /* 0x000fe2000bf25310 */
[----:B-1----:R-:W-:Y:S02]  /*09c0*/  IABS R11, R4 ;  /* 0x00000004000b7213 */ /* 0x002fe40000000000 */
[----:B------:R-:W-:Y:S02]  /*09d0*/  IABS R8, R5 ;  /* 0x0000000500087213 */ /* 0x000fe40000000000 */
[----:B------:R-:W-:Y:S02]  /*09e0*/  ISETP.NE.AND P1, PT, R11, R2, PT ;  /* 0x000000020b00720c */ /* 0x000fe40003f25270 */
[----:B------:R-:W-:Y:S02]  /*09f0*/  VIMNMX R3, PT, PT, R2, R11, !PT ;  /* 0x0000000b02037248 */ /* 0x000fe40007fe0100 */
[----:B------:R-:W-:Y:S02]  /*0a00*/  IABS R5, R6 ;  /* 0x0000000600057213 */ /* 0x000fe40000000000 */
[----:B------:R-:W-:-:S02]  /*0a10*/  ISETP.NE.AND P2, PT, R8, R3, PT ;  /* 0x000000030800720c */ /* 0x000fc40003f45270 */
[----:B------:R-:W-:Y:S02]  /*0a20*/  VIMNMX R4, PT, PT, R3, R8, !PT ;  /* 0x0000000803047248 */ /* 0x000fe40007fe0100 */
[----:B------:R-:W-:Y:S02]  /*0a30*/  ISETP.GT.AND P0, PT, R11, R2, PT ;  /* 0x000000020b00720c */ /* 0x000fe40003f04270 */
[----:B------:R-:W-:Y:S02]  /*0a40*/  IABS R6, R7 ;  /* 0x0000000700067213 */ /* 0x000fe40000000000 */
[----:B------:R-:W-:Y:S02]  /*0a50*/  @P1 VIMNMX R9, PT, PT, R9, R11, !PT ;  /* 0x0000000b09091248 */ /* 0x000fe40007fe0100 */
[----:B------:R-:W-:Y:S02]  /*0a60*/  ISETP.NE.AND P1, PT, R5, R4, PT ;  /* 0x000000040500720c */ /* 0x000fe40003f25270 */
[----:B------:R-:W-:-:S02]  /*0a70*/  SEL R2, R2, R9, P0 ;  /* 0x0000000902027207 */ /* 0x000fc40000000000 */
[----:B------:R-:W-:Y:S02]  /*0a80*/  VIMNMX R9, PT, PT, R4, R5, !PT ;  /* 0x0000000504097248 */ /* 0x000fe40007fe0100 */
[----:B------:R-:W-:Y:S02]  /*0a90*/  ISETP.GT.AND P0, PT, R8, R3, PT ;  /* 0x000000030800720c */ /* 0x000fe40003f04270 */
[----:B------:R-:W-:Y:S02]  /*0aa0*/  @P2 VIMNMX R2, PT, PT, R2, R8, !PT ;  /* 0x0000000802022248 */ /* 0x000fe40007fe0100 */
[----:B------:R-:W-:Y:S02]  /*0ab0*/  ISETP.NE.AND P2, PT, R6, R9, PT ;  /* 0x000000090600720c */ /* 0x000fe40003f45270 */
[----:B------:R-:W-:Y:S02]  /*0ac0*/  SEL R3, R3, R2, P0 ;  /* 0x0000000203037207 */ /* 0x000fe40000000000 */
[----:B------:R-:W-:-:S02]  /*0ad0*/  ISETP.GT.AND P0, PT, R5, R4, PT ;  /* 0x000000040500720c */ /* 0x000fc40003f04270 */
[----:B------:R-:W-:Y:S02]  /*0ae0*/  @P1 VIMNMX R3, PT, PT, R3, R5, !PT ;  /* 0x0000000503031248 */ /* 0x000fe40007fe0100 */
[-C--:B------:R-:W-:Y:S02]  /*0af0*/  VIMNMX R2, PT, PT, R9, R6.reuse, !PT ;  /* 0x0000000609027248 */ /* 0x080fe40007fe0100 */
[----:B------:R-:W-:Y:S02]  /*0b00*/  SEL R4, R4, R3, P0 ;  /* 0x0000000304047207 */ /* 0x000fe40000000000 */
[----:B------:R-:W-:Y:S02]  /*0b10*/  ISETP.GT.AND P0, PT, R6, R9, PT ;  /* 0x000000090600720c */ /* 0x000fe40003f04270 */
[----:B------:R-:W-:-:S04]  /*0b20*/  @P2 VIMNMX R4, PT, PT, R4, R6, !PT ;  /* 0x0000000604042248 */ /* 0x000fc80007fe0100 */
[----:B------:R-:W-:Y:S01]  /*0b30*/  SEL R9, R9, R4, P0 ;  /* 0x0000000409097207 */ /* 0x000fe20000000000 */
[----:B------:R-:W-:Y:S06]  /*0b40*/  BRA.U UP1, `(.L_x_12) ;  /* 0xfffffffd01847547 */ /* 0x000fec000b83ffff */
.L_x_11:
[----:B------:R-:W-:Y:S05]  /*0b50*/  BRA.U !UP0, `(.L_x_10) ;  /* 0x00000001083c7547 */ /* 0x000fea000b800000 */
[----:B------:R-:W-:-:S12]  /*0b60*/  ULEA UR4, UR4, UR6, 0x2 ;  /* 0x0000000604047291 */ /* 0x000fd8000f8e10ff */
.L_x_13:
[----:B------:R-:W0:Y:S01]  /*0b70*/  LDS R3, [UR4] ;  /* 0x00000004ff037984 */ /* 0x000e220008000800 */
[----:B------:R-:W-:Y:S02]  /*0b80*/  UIADD3 UR14, UP0, UPT, UR14, -0x1, URZ ;  /* 0xffffffff0e0e7890 */ /* 0x000fe4000ff1e0ff */
[----:B------:R-:W-:Y:S02]  /*0b90*/  UIADD3 UR4, UPT, UPT, UR4, 0x4, URZ ;  /* 0x0000000404047890 */ /* 0x000fe4000fffe0ff */
[----:B------:R-:W-:Y:S02]  /*0ba0*/  UIADD3.X UR5, UPT, UPT, UR5, -0x1, URZ, UP0, !UPT ;  /* 0xffffffff05057890 */ /* 0x000fe400087fe4ff */
[----:B------:R-:W-:-:S04]  /*0bb0*/  UISETP.NE.U32.AND UP0, UPT, UR14, URZ, UPT ;  /* 0x000000ff0e00728c */ /* 0x000fc8000bf05070 */
[----:B------:R-:W-:Y:S01]  /*0bc0*/  UISETP.NE.AND.EX UP0, UPT, UR5, URZ, UPT, UP0 ;  /* 0x000000ff0500728c */ /* 0x000fe2000bf05300 */
[----:B0-----:R-:W-:-:S04]  /*0bd0*/  IABS R3, R3 ;  /* 0x0000000300037213 */ /* 0x001fc80000000000 */
[CC--:B------:R-:W-:Y:S02]  /*0be0*/  ISETP.NE.AND P1, PT, R3.reuse, R2.reuse, PT ;  /* 0x000000020300720c */ /* 0x0c0fe40003f25270 */
[----:B------:R-:W-:-:S11]  /*0bf0*/  ISETP.GT.AND P0, PT, R3, R2, PT ;  /* 0x000000020300720c */ /* 0x000fd60003f04270 */
[-C--:B------:R-:W-:Y:S02]  /*0c00*/  @P1 VIMNMX R9, PT, PT, R9, R3.reuse, !PT ;  /* 0x0000000309091248 */ /* 0x080fe40007fe0100 */
[C---:B------:R-:W-:Y:S02]  /*0c10*/  VIMNMX R3, PT, PT, R2.reuse, R3, !PT ;  /* 0x0000000302037248 */ /* 0x040fe40007fe0100 */
[----:B------:R-:W-:-:S03]  /*0c20*/  SEL R9, R2, R9, P0 ;  /* 0x0000000902097207 */ /* 0x000fc60000000000 */
[----:B------:R-:W-:Y:S01]  /*0c30*/  IMAD.MOV.U32 R2, RZ, RZ, R3 ;  /* 0x000000ffff027224 */ /* 0x000fe200078e0003 */
[----:B------:R-:W-:Y:S06]  /*0c40*/  BRA.U UP0, `(.L_x_13) ;  /* 0xfffffffd00c87547 */ /* 0x000fec000b83ffff */
.L_x_10:
[----:B0-----:R-:W0:Y:S02]  /*0c50*/  LDC.64 R2, c[0x0][0x388] ;  /* 0x0000e200ff027b82 */ /* 0x001e240000000a00 */
[----:B0-----:R-:W-:-:S04]  /*0c60*/  LEA R2, P0, R0, R2, 0x2 ;  /* 0x0000000200027211 */ /* 0x001fc800078010ff */
[----:B------:R-:W-:-:S05]  /*0c70*/  LEA.HI.X R3, R0, R3, RZ, 0x2, P0 ;  /* 0x0000000300037211 */ /* 0x000fca00000f14ff */
[----:B------:R-:W-:Y:S01]  /*0c80*/  STG.E desc[UR12][R2.64], R9 ;  /* 0x0000000902007986 */ /* 0x000fe2000c10190c */
[----:B------:R-:W-:Y:S05]  /*0c90*/  EXIT ;  /* 0x000000000000794d */ /* 0x000fea0003800000 */
.L_x_14:
[----:B------:R-:W-:-:S00]  /*0ca0*/  BRA `(.L_x_14) ;  /* 0xfffffffc00fc7947 */ /* 0x000fc0000383ffff */
[----:B------:R-:W-:-:S00]  /*0cb0*/  NOP ;  /* 0x0000000000007918 */ /* 0x000fc00000000000 */
        /* <DEDUP_REMOVED lines=12> */
.L_x_15:


//--------------------- .nv.shared._Z10akf_kerneliPim --------------------------
	.section	.nv.shared._Z10akf_kerneliPim,"aw",@nobits
	.sectionflags	@""
	.align	16
	.zero		1024


//--------------------- .nv.shared.reserved.0     --------------------------
	.section	.nv.shared.reserved.0,"aw",@nobits
	.weak		__nv_reservedSMEM_offset_0_alias
	.size		__nv_reservedSMEM_offset_0_alias, 0, 64
	.other		__nv_reservedSMEM_offset_0_alias,@"STO_CUDA_RESERVED_SHARED STV_DEFAULT"
__nv_reservedSMEM_offset_0_alias:
	.zero		0
	.zero		64


//--------------------- .nv.constant0._Z10akf_kerneliPim --------------------------
	.section	.nv.constant0._Z10akf_kerneliPim,"a",@progbits
	.sectionflags	@""
	.align	4
.nv.constant0._Z10akf_kerneliPim:
	.zero		920


//--------------------- SYMBOLS --------------------------

	.type		.nv.reservedSmem.offset0,@object
	.size		.nv.reservedSmem.offset0,0x4
	.type		.nv.reservedSmem.cap,@object
	.size		.nv.reservedSmem.cap,0x4
